//
// Generated by NVIDIA NVVM Compiler
//
// Compiler Build ID: CL-36424714
// Cuda compilation tools, release 13.0, V13.0.88
// Based on NVVM 20.0.0
//

.version 9.0
.target sm_100
.address_size 64

	// .globl	_Z15addConstDouble3iP7double3dS0_

.visible .entry _Z15addConstDouble3iP7double3dS0_(
	.param .u32 _Z15addConstDouble3iP7double3dS0__param_0,
	.param .u64 .ptr .align 1 _Z15addConstDouble3iP7double3dS0__param_1,
	.param .f64 _Z15addConstDouble3iP7double3dS0__param_2,
	.param .u64 .ptr .align 1 _Z15addConstDouble3iP7double3dS0__param_3
)
{
	.reg .pred 	%p<2>;
	.reg .b32 	%r<6>;
	.reg .b64 	%rd<8>;
	.reg .b64 	%fd<8>;

	ld.param.u32 	%r2, [_Z15addConstDouble3iP7double3dS0__param_0];
	ld.param.u64 	%rd1, [_Z15addConstDouble3iP7double3dS0__param_1];
	ld.param.f64 	%fd1, [_Z15addConstDouble3iP7double3dS0__param_2];
	ld.param.u64 	%rd2, [_Z15addConstDouble3iP7double3dS0__param_3];
	mov.u32 	%r3, %ctaid.x;
	mov.u32 	%r4, %ntid.x;
	mov.u32 	%r5, %tid.x;
	mad.lo.s32 	%r1, %r3, %r4, %r5;
	setp.ge.s32 	%p1, %r1, %r2;
	@%p1 bra 	$L__BB0_2;
	cvta.to.global.u64 	%rd3, %rd1;
	cvta.to.global.u64 	%rd4, %rd2;
	mul.wide.s32 	%rd5, %r1, 24;
	add.s64 	%rd6, %rd3, %rd5;
	ld.global.f64 	%fd2, [%rd6];
	ld.global.f64 	%fd3, [%rd6+8];
	ld.global.f64 	%fd4, [%rd6+16];
	add.f64 	%fd5, %fd1, %fd2;
	add.f64 	%fd6, %fd1, %fd3;
	add.f64 	%fd7, %fd1, %fd4;
	add.s64 	%rd7, %rd4, %rd5;
	st.global.f64 	[%rd7], %fd5;
	st.global.f64 	[%rd7+8], %fd6;
	st.global.f64 	[%rd7+16], %fd7;
$L__BB0_2:
	ret;

}
	// .globl	_Z14addConstDoubleiPddS_
.visible .entry _Z14addConstDoubleiPddS_(
	.param .u32 _Z14addConstDoubleiPddS__param_0,
	.param .u64 .ptr .align 1 _Z14addConstDoubleiPddS__param_1,
	.param .f64 _Z14addConstDoubleiPddS__param_2,
	.param .u64 .ptr .align 1 _Z14addConstDoubleiPddS__param_3
)
{
	.reg .pred 	%p<2>;
	.reg .b32 	%r<6>;
	.reg .b64 	%rd<8>;
	.reg .b64 	%fd<4>;

	ld.param.u32 	%r2, [_Z14addConstDoubleiPddS__param_0];
	ld.param.u64 	%rd1, [_Z14addConstDoubleiPddS__param_1];
	ld.param.f64 	%fd1, [_Z14addConstDoubleiPddS__param_2];
	ld.param.u64 	%rd2, [_Z14addConstDoubleiPddS__param_3];
	mov.u32 	%r3, %ctaid.x;
	mov.u32 	%r4, %ntid.x;
	mov.u32 	%r5, %tid.x;
	mad.lo.s32 	%r1, %r3, %r4, %r5;
	setp.ge.s32 	%p1, %r1, %r2;
	@%p1 bra 	$L__BB1_2;
	cvta.to.global.u64 	%rd3, %rd1;
	cvta.to.global.u64 	%rd4, %rd2;
	mul.wide.s32 	%rd5, %r1, 8;
	add.s64 	%rd6, %rd3, %rd5;
	ld.global.f64 	%fd2, [%rd6];
	add.f64 	%fd3, %fd1, %fd2;
	add.s64 	%rd7, %rd4, %rd5;
	st.global.f64 	[%rd7], %fd3;
$L__BB1_2:
	ret;

}


// ===== COMPILED SASS (sm_100) =====

	.target	sm_100

	.elftype	@"ET_EXEC"


//--------------------- .note.nv.tkinfo           --------------------------
	.section	.note.nv.tkinfo,"",@"SHT_NOTE"
	.sectionflags	@"SHF_NOTE_NV_TKINFO"
	.tkinfo
        /*0018*/ 	.word	0x00000002
        /*0030*/ 	.string	""
        /*0030*/ 	.string	"ptxas"
        /*0030*/ 	.string	"Cuda compilation tools, release 13.0, V13.0.88"
        /*0030*/ 	.string	"Build cuda_13.0.r13.0/compiler.36424714_0"
        /*0030*/ 	.string	"-arch sm_100 -m 64 "



//--------------------- .note.nv.cuinfo           --------------------------
	.section	.note.nv.cuinfo,"",@"SHT_NOTE"
	.sectionflags	@"SHF_NOTE_NV_CUINFO"
        /*0018*/ 	.short	0x0002
        /*001a*/ 	.short	0x0064
        /*001c*/ 	.short	0x0082
	.zero		2


//--------------------- .nv.info                  --------------------------
	.section	.nv.info,"",@"SHT_CUDA_INFO"
	.align	4


	//----- nvinfo : EIATTR_REGCOUNT
	.align		4
        /*0000*/ 	.byte	0x04, 0x2f
        /*0002*/ 	.short	(.L_1 - .L_0)
	.align		4
.L_0:
        /*0004*/ 	.word	index@(_Z15addConstDouble3iP7double3dS0_)
        /*0008*/ 	.word	0x00000012


	//----- nvinfo : EIATTR_FRAME_SIZE
	.align		4
.L_1:
        /*000c*/ 	.byte	0x04, 0x11
        /*000e*/ 	.short	(.L_3 - .L_2)
	.align		4
.L_2:
        /*0010*/ 	.word	index@(_Z15addConstDouble3iP7double3dS0_)
        /*0014*/ 	.word	0x00000000


	//----- nvinfo : EIATTR_REGCOUNT
	.align		4
.L_3:
        /*0018*/ 	.byte	0x04, 0x2f
        /*001a*/ 	.short	(.L_5 - .L_4)
	.align		4
.L_4:
        /*001c*/ 	.word	index@(_Z14addConstDoubleiPddS_)
        /*0020*/ 	.word	0x0000000c


	//----- nvinfo : EIATTR_FRAME_SIZE
	.align		4
.L_5:
        /*0024*/ 	.byte	0x04, 0x11
        /*0026*/ 	.short	(.L_7 - .L_6)
	.align		4
.L_6:
        /*0028*/ 	.word	index@(_Z14addConstDoubleiPddS_)
        /*002c*/ 	.word	0x00000000


	//----- nvinfo : EIATTR_MIN_STACK_SIZE
	.align		4
.L_7:
        /*0030*/ 	.byte	0x04, 0x12
        /*0032*/ 	.short	(.L_9 - .L_8)
	.align		4
.L_8:
        /*0034*/ 	.word	index@(_Z14addConstDoubleiPddS_)
        /*0038*/ 	.word	0x00000000


	//----- nvinfo : EIATTR_MIN_STACK_SIZE
	.align		4
.L_9:
        /*003c*/ 	.byte	0x04, 0x12
        /*003e*/ 	.short	(.L_11 - .L_10)
	.align		4
.L_10:
        /*0040*/ 	.word	index@(_Z15addConstDouble3iP7double3dS0_)
        /*0044*/ 	.word	0x00000000
.L_11:


//--------------------- .nv.compat                --------------------------
	.section	.nv.compat,"",@"SHT_CUDA_COMPAT_INFO"
	.align	4
        /*0000*/ 	.byte	0x02, 0x09, 0x00, 0x00, 0x02, 0x02, 0x01, 0x00, 0x02, 0x05, 0x05, 0x00, 0x03, 0x07, 0x01, 0x01
        /*0010*/ 	.byte	0x02, 0x03, 0x00, 0x00, 0x02, 0x06, 0x01, 0x00, 0x04, 0x0b, 0x08, 0x00, 0x01, 0x00, 0x00, 0x00
        /*0020*/ 	.byte	0x00, 0x00, 0x00, 0x00


//--------------------- .nv.info._Z14addConstDoubleiPddS_ --------------------------
	.section	.nv.info._Z14addConstDoubleiPddS_,"",@"SHT_CUDA_INFO"
	.sectionflags	@""
	.align	4


	//----- nvinfo : EIATTR_CUDA_API_VERSION
	.align		4
        /*0000*/ 	.byte	0x04, 0x37
        /*0002*/ 	.short	(.L_13 - .L_12)
.L_12:
        /*0004*/ 	.word	0x00000082


	//----- nvinfo : EIATTR_KPARAM_INFO
	.align		4
.L_13:
        /*0008*/ 	.byte	0x04, 0x17
        /*000a*/ 	.short	(.L_15 - .L_14)
.L_14:
        /*000c*/ 	.word	0x00000000
        /*0010*/ 	.short	0x0003
        /*0012*/ 	.short	0x0018
        /*0014*/ 	.byte	0x00, 0xf5, 0x21, 0x00


	//----- nvinfo : EIATTR_KPARAM_INFO
	.align		4
.L_15:
        /*0018*/ 	.byte	0x04, 0x17
        /*001a*/ 	.short	(.L_17 - .L_16)
.L_16:
        /*001c*/ 	.word	0x00000000
        /*0020*/ 	.short	0x0002
        /*0022*/ 	.short	0x0010
        /*0024*/ 	.byte	0x00, 0xf0, 0x21, 0x00


	//----- nvinfo : EIATTR_KPARAM_INFO
	.align		4
.L_17:
        /*0028*/ 	.byte	0x04, 0x17
        /*002a*/ 	.short	(.L_19 - .L_18)
.L_18:
        /*002c*/ 	.word	0x00000000
        /*0030*/ 	.short	0x0001
        /*0032*/ 	.short	0x0008
        /*0034*/ 	.byte	0x00, 0xf5, 0x21, 0x00


	//----- nvinfo : EIATTR_KPARAM_INFO
	.align		4
.L_19:
        /*0038*/ 	.byte	0x04, 0x17
        /*003a*/ 	.short	(.L_21 - .L_20)
.L_20:
        /*003c*/ 	.word	0x00000000
        /*0040*/ 	.short	0x0000
        /*0042*/ 	.short	0x0000
        /*0044*/ 	.byte	0x00, 0xf0, 0x11, 0x00


	//----- nvinfo : EIATTR_SPARSE_MMA_MASK
	.align		4
.L_21:
        /*0048*/ 	.byte	0x03, 0x50
        /*004a*/ 	.short	0x0000


	//----- nvinfo : EIATTR_MAXREG_COUNT
	.align		4
        /*004c*/ 	.byte	0x03, 0x1b
        /*004e*/ 	.short	0x00ff


	//----- nvinfo : EIATTR_MERCURY_ISA_VERSION
	.align		4
        /*0050*/ 	.byte	0x03, 0x5f
        /*0052*/ 	.short	0x0101


	//----- nvinfo : EIATTR_VRC_CTA_INIT_COUNT
	.align		4
        /*0054*/ 	.byte	0x02, 0x4a
	.zero		1
	.zero		1


	//----- nvinfo : EIATTR_EXIT_INSTR_OFFSETS
	.align		4
        /*0058*/ 	.byte	0x04, 0x1c
        /*005a*/ 	.short	(.L_23 - .L_22)


	//   ....[0]....
.L_22:
        /*005c*/ 	.word	0x00000070


	//   ....[1]....
        /*0060*/ 	.word	0x00000110


	//----- nvinfo : EIATTR_CBANK_PARAM_SIZE
	.align		4
.L_23:
        /*0064*/ 	.byte	0x03, 0x19
        /*0066*/ 	.short	0x0020


	//----- nvinfo : EIATTR_PARAM_CBANK
	.align		4
        /*0068*/ 	.byte	0x04, 0x0a
        /*006a*/ 	.short	(.L_25 - .L_24)
	.align		4
.L_24:
        /*006c*/ 	.word	index@(.nv.constant0._Z14addConstDoubleiPddS_)
        /*0070*/ 	.short	0x0380
        /*0072*/ 	.short	0x0020


	//----- nvinfo : EIATTR_SW_WAR
	.align		4
.L_25:
        /*0074*/ 	.byte	0x04, 0x36
        /*0076*/ 	.short	(.L_27 - .L_26)
.L_26:
        /*0078*/ 	.word	0x00000008
.L_27:


//--------------------- .nv.info._Z15addConstDouble3iP7double3dS0_ --------------------------
	.section	.nv.info._Z15addConstDouble3iP7double3dS0_,"",@"SHT_CUDA_INFO"
	.sectionflags	@""
	.align	4


	//----- nvinfo : EIATTR_CUDA_API_VERSION
	.align		4
        /*0000*/ 	.byte	0x04, 0x37
        /*0002*/ 	.short	(.L_29 - .L_28)
.L_28:
        /*0004*/ 	.word	0x00000082


	//----- nvinfo : EIATTR_KPARAM_INFO
	.align		4
.L_29:
        /*0008*/ 	.byte	0x04, 0x17
        /*000a*/ 	.short	(.L_31 - .L_30)
.L_30:
        /*000c*/ 	.word	0x00000000
        /*0010*/ 	.short	0x0003
        /*0012*/ 	.short	0x0018
        /*0014*/ 	.byte	0x00, 0xf5, 0x21, 0x00


	//----- nvinfo : EIATTR_KPARAM_INFO
	.align		4
.L_31:
        /*0018*/ 	.byte	0x04, 0x17
        /*001a*/ 	.short	(.L_33 - .L_32)
.L_32:
        /*001c*/ 	.word	0x00000000
        /*0020*/ 	.short	0x0002
        /*0022*/ 	.short	0x0010
        /*0024*/ 	.byte	0x00, 0xf0, 0x21, 0x00


	//----- nvinfo : EIATTR_KPARAM_INFO
	.align		4
.L_33:
        /*0028*/ 	.byte	0x04, 0x17
        /*002a*/ 	.short	(.L_35 - .L_34)
.L_34:
        /*002c*/ 	.word	0x00000000
        /*0030*/ 	.short	0x0001
        /*0032*/ 	.short	0x0008
        /*0034*/ 	.byte	0x00, 0xf5, 0x21, 0x00


	//----- nvinfo : EIATTR_KPARAM_INFO
	.align		4
.L_35:
        /*0038*/ 	.byte	0x04, 0x17
        /*003a*/ 	.short	(.L_37 - .L_36)
.L_36:
        /*003c*/ 	.word	0x00000000
        /*0040*/ 	.short	0x0000
        /*0042*/ 	.short	0x0000
        /*0044*/ 	.byte	0x00, 0xf0, 0x11, 0x00


	//----- nvinfo : EIATTR_SPARSE_MMA_MASK
	.align		4
.L_37:
        /*0048*/ 	.byte	0x03, 0x50
        /*004a*/ 	.short	0x0000


	//----- nvinfo : EIATTR_MAXREG_COUNT
	.align		4
        /*004c*/ 	.byte	0x03, 0x1b
        /*004e*/ 	.short	0x00ff


	//----- nvinfo : EIATTR_MERCURY_ISA_VERSION
	.align		4
        /*0050*/ 	.byte	0x03, 0x5f
        /*0052*/ 	.short	0x0101


	//----- nvinfo : EIATTR_VRC_CTA_INIT_COUNT
	.align		4
        /*0054*/ 	.byte	0x02, 0x4a
	.zero		1
	.zero		1


	//----- nvinfo : EIATTR_EXIT_INSTR_OFFSETS
	.align		4
        /*0058*/ 	.byte	0x04, 0x1c
        /*005a*/ 	.short	(.L_39 - .L_38)


	//   ....[0]....
.L_38:
        /*005c*/ 	.word	0x00000070


	//   ....[1]....
        /*0060*/ 	.word	0x00000170


	//----- nvinfo : EIATTR_CBANK_PARAM_SIZE
	.align		4
.L_39:
        /*0064*/ 	.byte	0x03, 0x19
        /*0066*/ 	.short	0x0020


	//----- nvinfo : EIATTR_PARAM_CBANK
	.align		4
        /*0068*/ 	.byte	0x04, 0x0a
        /*006a*/ 	.short	(.L_41 - .L_40)
	.align		4
.L_40:
        /*006c*/ 	.word	index@(.nv.constant0._Z15addConstDouble3iP7double3dS0_)
        /*0070*/ 	.short	0x0380
        /*0072*/ 	.short	0x0020


	//----- nvinfo : EIATTR_SW_WAR
	.align		4
.L_41:
        /*0074*/ 	.byte	0x04, 0x36
        /*0076*/ 	.short	(.L_43 - .L_42)
.L_42:
        /*0078*/ 	.word	0x00000008
.L_43:


//--------------------- .nv.callgraph             --------------------------
	.section	.nv.callgraph,"",@"SHT_CUDA_CALLGRAPH"
	.align	4
	.sectionentsize	8
	.align		4
        /*0000*/ 	.word	0x00000000
	.align		4
        /*0004*/ 	.word	0xffffffff
	.align		4
        /*0008*/ 	.word	0x00000000
	.align		4
        /*000c*/ 	.word	0xfffffffe
	.align		4
        /*0010*/ 	.word	0x00000000
	.align		4
        /*0014*/ 	.word	0xfffffffd
	.align		4
        /*0018*/ 	.word	0x00000000
	.align		4
        /*001c*/ 	.word	0xfffffffc


//--------------------- .text._Z14addConstDoubleiPddS_ --------------------------
	.section	.text._Z14addConstDoubleiPddS_,"ax",@progbits
	.align	128
        .global         _Z14addConstDoubleiPddS_
        .type           _Z14addConstDoubleiPddS_,@function
        .size           _Z14addConstDoubleiPddS_,(.L_x_2 - _Z14addConstDoubleiPddS_)
        .other          _Z14addConstDoubleiPddS_,@"STO_CUDA_ENTRY STV_DEFAULT"
_Z14addConstDoubleiPddS_:
.text._Z14addConstDoubleiPddS_:
[----:B------:R-:W-:Y:S01]  /*0000*/  LDC R1, c[0x0][0x37c] ;  /* 0x0000df00ff017b82 */ /* 0x000fe20000000800 */
[----:B------:R-:W0:Y:S07]  /*0010*/  S2R R0, SR_TID.X ;  /* 0x0000000000007919 */ /* 0x000e2e0000002100 */
[----:B------:R-:W0:Y:S01]  /*0020*/  S2UR UR4, SR_CTAID.X ;  /* 0x00000000000479c3 */ /* 0x000e220000002500 */
[----:B------:R-:W1:Y:S07]  /*0030*/  LDCU UR5, c[0x0][0x380] ;  /* 0x00007000ff0577ac */ /* 0x000e6e0008000800 */
[----:B------:R-:W0:Y:S02]  /*0040*/  LDC R9, c[0x0][0x360] ;  /* 0x0000d800ff097b82 */ /* 0x000e240000000800 */
[----:B0-----:R-:W-:-:S05]  /*0050*/  IMAD R9, R9, UR4, R0 ;  /* 0x0000000409097c24 */ /* 0x001fca000f8e0200 */
[----:B-1----:R-:W-:-:S13]  /*0060*/  ISETP.GE.AND P0, PT, R9, UR5, PT ;  /* 0x0000000509007c0c */ /* 0x002fda000bf06270 */
[----:B------:R-:W-:Y:S05]  /*0070*/  @P0 EXIT ;  /* 0x000000000000094d */ /* 0x000fea0003800000 */
[----:B------:R-:W0:Y:S01]  /*0080*/  LDC.64 R2, c[0x0][0x388] ;  /* 0x0000e200ff027b82 */ /* 0x000e220000000a00 */
[----:B------:R-:W1:Y:S07]  /*0090*/  LDCU.64 UR4, c[0x0][0x358] ;  /* 0x00006b00ff0477ac */ /* 0x000e6e0008000a00 */
[----:B------:R-:W2:Y:S08]  /*00a0*/  LDC.64 R4, c[0x0][0x390] ;  /* 0x0000e400ff047b82 */ /* 0x000eb00000000a00 */
[----:B------:R-:W3:Y:S01]  /*00b0*/  LDC.64 R6, c[0x0][0x398] ;  /* 0x0000e600ff067b82 */ /* 0x000ee20000000a00 */
[----:B0-----:R-:W-:-:S06]  /*00c0*/  IMAD.WIDE R2, R9, 0x8, R2 ;  /* 0x0000000809027825 */ /* 0x001fcc00078e0202 */
[----:B-1----:R-:W2:Y:S01]  /*00d0*/  LDG.E.64 R2, desc[UR4][R2.64] ;  /* 0x0000000402027981 */ /* 0x002ea2000c1e1b00 */
[----:B---3--:R-:W-:Y:S01]  /*00e0*/  IMAD.WIDE R6, R9, 0x8, R6 ;  /* 0x0000000809067825 */ /* 0x008fe200078e0206 */
[----:B--2---:R-:W-:-:S07]  /*00f0*/  DADD R4, R2, R4 ;  /* 0x0000000002047229 */ /* 0x004fce0000000004 */
[----:B------:R-:W-:Y:S01]  /*0100*/  STG.E.64 desc[UR4][R6.64], R4 ;  /* 0x0000000406007986 */ /* 0x000fe2000c101b04 */
[----:B------:R-:W-:Y:S05]  /*0110*/  EXIT ;  /* 0x000000000000794d */ /* 0x000fea0003800000 */
.L_x_0:
[----:B------:R-:W-:-:S00]  /*0120*/  BRA `(.L_x_0) ;  /* 0xfffffffc00fc7947 */ /* 0x000fc0000383ffff */
[----:B------:R-:W-:-:S00]  /*0130*/  NOP ;  /* 0x0000000000007918 */ /* 0x000fc00000000000 */
        /* <DEDUP_REMOVED lines=12> */
.L_x_2:


//--------------------- .text._Z15addConstDouble3iP7double3dS0_ --------------------------
	.section	.text._Z15addConstDouble3iP7double3dS0_,"ax",@progbits
	.align	128
        .global         _Z15addConstDouble3iP7double3dS0_
        .type           _Z15addConstDouble3iP7double3dS0_,@function
        .size           _Z15addConstDouble3iP7double3dS0_,(.L_x_3 - _Z15addConstDouble3iP7double3dS0_)
        .other          _Z15addConstDouble3iP7double3dS0_,@"STO_CUDA_ENTRY STV_DEFAULT"
_Z15addConstDouble3iP7double3dS0_:
.text._Z15addConstDouble3iP7double3dS0_:
        /* <DEDUP_REMOVED lines=12> */
[----:B0-----:R-:W-:-:S05]  /*00c0*/  IMAD.WIDE R2, R15, 0x18, R2 ;  /* 0x000000180f027825 */ /* 0x001fca00078e0202 */
[----:B-1----:R-:W2:Y:S04]  /*00d0*/  LDG.E.64 R4, desc[UR4][R2.64] ;  /* 0x0000000402047981 */ /* 0x002ea8000c1e1b00 */
[----:B------:R-:W4:Y:S04]  /*00e0*/  LDG.E.64 R6, desc[UR4][R2.64+0x8] ;  /* 0x0000080402067981 */ /* 0x000f28000c1e1b00 */
[----:B------:R-:W5:Y:S01]  /*00f0*/  LDG.E.64 R8, desc[UR4][R2.64+0x10] ;  /* 0x0000100402087981 */ /* 0x000f62000c1e1b00 */
[--C-:B--2---:R-:W-:Y:S02]  /*0100*/  DADD R4, R4, R10.reuse ;  /* 0x0000000004047229 */ /* 0x104fe4000000000a */
[----:B----4-:R-:W-:-:S02]  /*0110*/  DADD R6, R6, R10 ;  /* 0x0000000006067229 */ /* 0x010fc4000000000a */
[----:B-----5:R-:W-:Y:S01]  /*0120*/  DADD R8, R8, R10 ;  /* 0x0000000008087229 */ /* 0x020fe2000000000a */
[----:B---3--:R-:W-:-:S05]  /*0130*/  IMAD.WIDE R10, R15, 0x18, R12 ;  /* 0x000000180f0a7825 */ /* 0x008fca00078e020c */
[----:B------:R-:W-:Y:S04]  /*0140*/  STG.E.64 desc[UR4][R10.64], R4 ;  /* 0x000000040a007986 */ /* 0x000fe8000c101b04 */
[----:B------:R-:W-:Y:S04]  /*0150*/  STG.E.64 desc[UR4][R10.64+0x8], R6 ;  /* 0x000008060a007986 */ /* 0x000fe8000c101b04 */
[----:B------:R-:W-:Y:S01]  /*0160*/  STG.E.64 desc[UR4][R10.64+0x10], R8 ;  /* 0x000010080a007986 */ /* 0x000fe2000c101b04 */
[----:B------:R-:W-:Y:S05]  /*0170*/  EXIT ;  /* 0x000000000000794d */ /* 0x000fea0003800000 */
.L_x_1:
        /* <DEDUP_REMOVED lines=16> */
.L_x_3:


//--------------------- .nv.shared.reserved.0     --------------------------
	.section	.nv.shared.reserved.0,"aw",@nobits
	.weak		__nv_reservedSMEM_offset_0_alias
	.size		__nv_reservedSMEM_offset_0_alias, 0, 64
	.other		__nv_reservedSMEM_offset_0_alias,@"STO_CUDA_RESERVED_SHARED STV_DEFAULT"
__nv_reservedSMEM_offset_0_alias:
	.zero		0
	.zero		64


//--------------------- .nv.constant0._Z14addConstDoubleiPddS_ --------------------------
	.section	.nv.constant0._Z14addConstDoubleiPddS_,"a",@progbits
	.sectionflags	@""
	.align	4
.nv.constant0._Z14addConstDoubleiPddS_:
	.zero		928


//--------------------- .nv.constant0._Z15addConstDouble3iP7double3dS0_ --------------------------
	.section	.nv.constant0._Z15addConstDouble3iP7double3dS0_,"a",@progbits
	.sectionflags	@""
	.align	4
.nv.constant0._Z15addConstDouble3iP7double3dS0_:
	.zero		928


//--------------------- SYMBOLS --------------------------

	.type		.nv.reservedSmem.offset0,@object
	.size		.nv.reservedSmem.offset0,0x4
